//
// Generated by NVIDIA NVVM Compiler
//
// Compiler Build ID: CL-36424714
// Cuda compilation tools, release 13.0, V13.0.88
// Based on NVVM 20.0.0
//

.version 9.0
.target sm_100
.address_size 64

	// .globl	_Z15FragmentProgramiiPhS_

.visible .entry _Z15FragmentProgramiiPhS_(
	.param .u32 _Z15FragmentProgramiiPhS__param_0,
	.param .u32 _Z15FragmentProgramiiPhS__param_1,
	.param .u64 .ptr .align 1 _Z15FragmentProgramiiPhS__param_2,
	.param .u64 .ptr .align 1 _Z15FragmentProgramiiPhS__param_3
)
{
	.reg .pred 	%p<12>;
	.reg .b16 	%rs<11>;
	.reg .b32 	%r<42>;
	.reg .b64 	%rd<12>;

	ld.param.u32 	%r20, [_Z15FragmentProgramiiPhS__param_0];
	ld.param.u32 	%r21, [_Z15FragmentProgramiiPhS__param_1];
	ld.param.u64 	%rd5, [_Z15FragmentProgramiiPhS__param_2];
	ld.param.u64 	%rd6, [_Z15FragmentProgramiiPhS__param_3];
	cvta.to.global.u64 	%rd1, %rd6;
	cvta.to.global.u64 	%rd2, %rd5;
	mov.u32 	%r1, %tid.x;
	mov.u32 	%r2, %ctaid.x;
	shl.b32 	%r3, %r2, 5;
	add.s32 	%r41, %r3, %r1;
	mul.lo.s32 	%r5, %r21, %r20;
	setp.ge.s32 	%p1, %r41, %r5;
	@%p1 bra 	$L__BB0_17;
	add.s32 	%r22, %r41, 3072;
	max.s32 	%r23, %r5, %r22;
	sub.s32 	%r24, %r23, %r1;
	add.s32 	%r25, %r24, -3072;
	setp.ne.s32 	%p2, %r25, %r3;
	selp.u32 	%r26, 1, 0, %p2;
	add.s32 	%r27, %r3, %r26;
	sub.s32 	%r28, %r25, %r27;
	mul.hi.u32 	%r29, %r28, -1431655765;
	shr.u32 	%r30, %r29, 11;
	add.s32 	%r6, %r30, %r26;
	and.b32  	%r31, %r6, 3;
	setp.eq.s32 	%p3, %r31, 3;
	@%p3 bra 	$L__BB0_6;
	add.s32 	%r32, %r6, 1;
	and.b32  	%r33, %r32, 3;
	mul.lo.s32 	%r34, %r1, 3;
	mad.lo.s32 	%r38, %r2, 96, %r34;
	neg.s32 	%r37, %r33;
	mul.lo.s32 	%r35, %r33, 3072;
	or.b32  	%r36, %r1, %r35;
	add.s32 	%r41, %r36, %r3;
$L__BB0_3:
	.pragma "nounroll";
	cvt.s64.s32 	%rd7, %r38;
	add.s64 	%rd8, %rd2, %rd7;
	ld.global.u8 	%rs1, [%rd8];
	setp.gt.u16 	%p4, %rs1, 199;
	@%p4 bra 	$L__BB0_5;
	add.s64 	%rd10, %rd1, %rd7;
	mov.b16 	%rs2, 0;
	st.global.u8 	[%rd10], %rs2;
	st.global.u8 	[%rd10+1], %rs2;
	st.global.u8 	[%rd10+2], %rs2;
$L__BB0_5:
	add.s32 	%r38, %r38, 9216;
	add.s32 	%r37, %r37, 1;
	setp.ne.s32 	%p5, %r37, 0;
	@%p5 bra 	$L__BB0_3;
$L__BB0_6:
	setp.lt.u32 	%p6, %r6, 3;
	@%p6 bra 	$L__BB0_17;
	mul.lo.s32 	%r40, %r41, 3;
$L__BB0_8:
	cvt.s64.s32 	%rd11, %r40;
	add.s64 	%rd3, %rd2, %rd11;
	ld.global.u8 	%rs3, [%rd3];
	setp.gt.u16 	%p7, %rs3, 199;
	add.s64 	%rd4, %rd1, %rd11;
	@%p7 bra 	$L__BB0_10;
	mov.b16 	%rs4, 0;
	st.global.u8 	[%rd4], %rs4;
	st.global.u8 	[%rd4+1], %rs4;
	st.global.u8 	[%rd4+2], %rs4;
$L__BB0_10:
	ld.global.u8 	%rs5, [%rd3+9216];
	setp.gt.u16 	%p8, %rs5, 199;
	@%p8 bra 	$L__BB0_12;
	mov.b16 	%rs6, 0;
	st.global.u8 	[%rd4+9216], %rs6;
	st.global.u8 	[%rd4+9217], %rs6;
	st.global.u8 	[%rd4+9218], %rs6;
$L__BB0_12:
	ld.global.u8 	%rs7, [%rd3+18432];
	setp.gt.u16 	%p9, %rs7, 199;
	@%p9 bra 	$L__BB0_14;
	mov.b16 	%rs8, 0;
	st.global.u8 	[%rd4+18432], %rs8;
	st.global.u8 	[%rd4+18433], %rs8;
	st.global.u8 	[%rd4+18434], %rs8;
$L__BB0_14:
	ld.global.u8 	%rs9, [%rd3+27648];
	setp.gt.u16 	%p10, %rs9, 199;
	@%p10 bra 	$L__BB0_16;
	mov.b16 	%rs10, 0;
	st.global.u8 	[%rd4+27648], %rs10;
	st.global.u8 	[%rd4+27649], %rs10;
	st.global.u8 	[%rd4+27650], %rs10;
$L__BB0_16:
	add.s32 	%r41, %r41, 12288;
	add.s32 	%r40, %r40, 36864;
	setp.lt.s32 	%p11, %r41, %r5;
	@%p11 bra 	$L__BB0_8;
$L__BB0_17:
	ret;

}


// ===== COMPILED SASS (sm_100) =====

	.target	sm_100

	.elftype	@"ET_EXEC"


//--------------------- .note.nv.tkinfo           --------------------------
	.section	.note.nv.tkinfo,"",@"SHT_NOTE"
	.sectionflags	@"SHF_NOTE_NV_TKINFO"
	.tkinfo
        /*0018*/ 	.word	0x00000002
        /*0030*/ 	.string	""
        /*0030*/ 	.string	"ptxas"
        /*0030*/ 	.string	"Cuda compilation tools, release 13.0, V13.0.88"
        /*0030*/ 	.string	"Build cuda_13.0.r13.0/compiler.36424714_0"
        /*0030*/ 	.string	"-arch sm_100 -m 64 "



//--------------------- .note.nv.cuinfo           --------------------------
	.section	.note.nv.cuinfo,"",@"SHT_NOTE"
	.sectionflags	@"SHF_NOTE_NV_CUINFO"
        /*0018*/ 	.short	0x0002
        /*001a*/ 	.short	0x0064
        /*001c*/ 	.short	0x0082
	.zero		2


//--------------------- .nv.info                  --------------------------
	.section	.nv.info,"",@"SHT_CUDA_INFO"
	.align	4


	//----- nvinfo : EIATTR_REGCOUNT
	.align		4
        /*0000*/ 	.byte	0x04, 0x2f
        /*0002*/ 	.short	(.L_1 - .L_0)
	.align		4
.L_0:
        /*0004*/ 	.word	index@(_Z15FragmentProgramiiPhS_)
        /*0008*/ 	.word	0x0000000c


	//----- nvinfo : EIATTR_FRAME_SIZE
	.align		4
.L_1:
        /*000c*/ 	.byte	0x04, 0x11
        /*000e*/ 	.short	(.L_3 - .L_2)
	.align		4
.L_2:
        /*0010*/ 	.word	index@(_Z15FragmentProgramiiPhS_)
        /*0014*/ 	.word	0x00000000


	//----- nvinfo : EIATTR_MIN_STACK_SIZE
	.align		4
.L_3:
        /*0018*/ 	.byte	0x04, 0x12
        /*001a*/ 	.short	(.L_5 - .L_4)
	.align		4
.L_4:
        /*001c*/ 	.word	index@(_Z15FragmentProgramiiPhS_)
        /*0020*/ 	.word	0x00000000
.L_5:


//--------------------- .nv.compat                --------------------------
	.section	.nv.compat,"",@"SHT_CUDA_COMPAT_INFO"
	.align	4
        /*0000*/ 	.byte	0x02, 0x09, 0x00, 0x00, 0x02, 0x02, 0x01, 0x00, 0x02, 0x05, 0x05, 0x00, 0x03, 0x07, 0x01, 0x01
        /*0010*/ 	.byte	0x02, 0x03, 0x00, 0x00, 0x02, 0x06, 0x01, 0x00, 0x04, 0x0b, 0x08, 0x00, 0x09, 0x00, 0x00, 0x00
        /*0020*/ 	.byte	0x00, 0x00, 0x00, 0x00


//--------------------- .nv.info._Z15FragmentProgramiiPhS_ --------------------------
	.section	.nv.info._Z15FragmentProgramiiPhS_,"",@"SHT_CUDA_INFO"
	.sectionflags	@""
	.align	4


	//----- nvinfo : EIATTR_CUDA_API_VERSION
	.align		4
        /*0000*/ 	.byte	0x04, 0x37
        /*0002*/ 	.short	(.L_7 - .L_6)
.L_6:
        /*0004*/ 	.word	0x00000082


	//----- nvinfo : EIATTR_KPARAM_INFO
	.align		4
.L_7:
        /*0008*/ 	.byte	0x04, 0x17
        /*000a*/ 	.short	(.L_9 - .L_8)
.L_8:
        /*000c*/ 	.word	0x00000000
        /*0010*/ 	.short	0x0003
        /*0012*/ 	.short	0x0010
        /*0014*/ 	.byte	0x00, 0xf5, 0x21, 0x00


	//----- nvinfo : EIATTR_KPARAM_INFO
	.align		4
.L_9:
        /*0018*/ 	.byte	0x04, 0x17
        /*001a*/ 	.short	(.L_11 - .L_10)
.L_10:
        /*001c*/ 	.word	0x00000000
        /*0020*/ 	.short	0x0002
        /*0022*/ 	.short	0x0008
        /*0024*/ 	.byte	0x00, 0xf5, 0x21, 0x00


	//----- nvinfo : EIATTR_KPARAM_INFO
	.align		4
.L_11:
        /*0028*/ 	.byte	0x04, 0x17
        /*002a*/ 	.short	(.L_13 - .L_12)
.L_12:
        /*002c*/ 	.word	0x00000000
        /*0030*/ 	.short	0x0001
        /*0032*/ 	.short	0x0004
        /*0034*/ 	.byte	0x00, 0xf0, 0x11, 0x00


	//----- nvinfo : EIATTR_KPARAM_INFO
	.align		4
.L_13:
        /*0038*/ 	.byte	0x04, 0x17
        /*003a*/ 	.short	(.L_15 - .L_14)
.L_14:
        /*003c*/ 	.word	0x00000000
        /*0040*/ 	.short	0x0000
        /*0042*/ 	.short	0x0000
        /*0044*/ 	.byte	0x00, 0xf0, 0x11, 0x00


	//----- nvinfo : EIATTR_SPARSE_MMA_MASK
	.align		4
.L_15:
        /*0048*/ 	.byte	0x03, 0x50
        /*004a*/ 	.short	0x0000


	//----- nvinfo : EIATTR_MAXREG_COUNT
	.align		4
        /*004c*/ 	.byte	0x03, 0x1b
        /*004e*/ 	.short	0x00ff


	//----- nvinfo : EIATTR_MERCURY_ISA_VERSION
	.align		4
        /*0050*/ 	.byte	0x03, 0x5f
        /*0052*/ 	.short	0x0101


	//----- nvinfo : EIATTR_VRC_CTA_INIT_COUNT
	.align		4
        /*0054*/ 	.byte	0x02, 0x4a
	.zero		1
	.zero		1


	//----- nvinfo : EIATTR_EXIT_INSTR_OFFSETS
	.align		4
        /*0058*/ 	.byte	0x04, 0x1c
        /*005a*/ 	.short	(.L_17 - .L_16)


	//   ....[0]....
.L_16:
        /*005c*/ 	.word	0x00000080


	//   ....[1]....
        /*0060*/ 	.word	0x000002f0


	//   ....[2]....
        /*0064*/ 	.word	0x00000500


	//----- nvinfo : EIATTR_CRS_STACK_SIZE
	.align		4
.L_17:
        /*0068*/ 	.byte	0x04, 0x1e
        /*006a*/ 	.short	(.L_19 - .L_18)
.L_18:
        /*006c*/ 	.word	0x00000000


	//----- nvinfo : EIATTR_CBANK_PARAM_SIZE
	.align		4
.L_19:
        /*0070*/ 	.byte	0x03, 0x19
        /*0072*/ 	.short	0x0018


	//----- nvinfo : EIATTR_PARAM_CBANK
	.align		4
        /*0074*/ 	.byte	0x04, 0x0a
        /*0076*/ 	.short	(.L_21 - .L_20)
	.align		4
.L_20:
        /*0078*/ 	.word	index@(.nv.constant0._Z15FragmentProgramiiPhS_)
        /*007c*/ 	.short	0x0380
        /*007e*/ 	.short	0x0018


	//----- nvinfo : EIATTR_SW_WAR
	.align		4
.L_21:
        /*0080*/ 	.byte	0x04, 0x36
        /*0082*/ 	.short	(.L_23 - .L_22)
.L_22:
        /*0084*/ 	.word	0x00000008
.L_23:


//--------------------- .nv.callgraph             --------------------------
	.section	.nv.callgraph,"",@"SHT_CUDA_CALLGRAPH"
	.align	4
	.sectionentsize	8
	.align		4
        /*0000*/ 	.word	0x00000000
	.align		4
        /*0004*/ 	.word	0xffffffff
	.align		4
        /*0008*/ 	.word	0x00000000
	.align		4
        /*000c*/ 	.word	0xfffffffe
	.align		4
        /*0010*/ 	.word	0x00000000
	.align		4
        /*0014*/ 	.word	0xfffffffd
	.align		4
        /*0018*/ 	.word	0x00000000
	.align		4
        /*001c*/ 	.word	0xfffffffc


//--------------------- .text._Z15FragmentProgramiiPhS_ --------------------------
	.section	.text._Z15FragmentProgramiiPhS_,"ax",@progbits
	.align	128
        .global         _Z15FragmentProgramiiPhS_
        .type           _Z15FragmentProgramiiPhS_,@function
        .size           _Z15FragmentProgramiiPhS_,(.L_x_5 - _Z15FragmentProgramiiPhS_)
        .other          _Z15FragmentProgramiiPhS_,@"STO_CUDA_ENTRY STV_DEFAULT"
_Z15FragmentProgramiiPhS_:
.text._Z15FragmentProgramiiPhS_:
[----:B------:R-:W-:Y:S01]  /*0000*/  LDC R1, c[0x0][0x37c] ;  /* 0x0000df00ff017b82 */ /* 0x000fe20000000800 */
[----:B------:R-:W0:Y:S07]  /*0010*/  S2R R6, SR_CTAID.X ;  /* 0x0000000000067919 */ /* 0x000e2e0000002500 */
[----:B------:R-:W1:Y:S01]  /*0020*/  LDC.64 R4, c[0x0][0x380] ;  /* 0x0000e000ff047b82 */ /* 0x000e620000000a00 */
[----:B------:R-:W2:Y:S01]  /*0030*/  S2R R7, SR_TID.X ;  /* 0x0000000000077919 */ /* 0x000ea20000002100 */
[----:B-1----:R-:W-:-:S02]  /*0040*/  IMAD R0, R5, R4, RZ ;  /* 0x0000000405007224 */ /* 0x002fc400078e02ff */
[----:B0-----:R-:W-:-:S04]  /*0050*/  IMAD.SHL.U32 R2, R6, 0x20, RZ ;  /* 0x0000002006027824 */ /* 0x001fc800078e00ff */
[----:B--2---:R-:W-:-:S05]  /*0060*/  IMAD.IADD R3, R2, 0x1, R7 ;  /* 0x0000000102037824 */ /* 0x004fca00078e0207 */
[----:B------:R-:W-:-:S13]  /*0070*/  ISETP.GE.AND P0, PT, R3, R0, PT ;  /* 0x000000000300720c */ /* 0x000fda0003f06270 */
[----:B------:R-:W-:Y:S05]  /*0080*/  @P0 EXIT ;  /* 0x000000000000094d */ /* 0x000fea0003800000 */
[----:B------:R-:W-:Y:S01]  /*0090*/  VIADDMNMX R4, R3, 0xc00, R0, !PT ;  /* 0x00000c0003047846 */ /* 0x000fe20007800100 */
[----:B------:R-:W0:Y:S01]  /*00a0*/  LDCU.64 UR4, c[0x0][0x358] ;  /* 0x00006b00ff0477ac */ /* 0x000e220008000a00 */
[----:B------:R-:W-:Y:S02]  /*00b0*/  BSSY.RECONVERGENT B0, `(.L_x_0) ;  /* 0x0000023000007945 */ /* 0x000fe40003800200 */
[----:B------:R-:W-:Y:S01]  /*00c0*/  IADD3 R5, PT, PT, R4, -0xc00, -R7 ;  /* 0xfffff40004057810 */ /* 0x000fe20007ffe807 */
[----:B------:R-:W1:Y:S03]  /*00d0*/  LDCU.64 UR6, c[0x0][0x388] ;  /* 0x00007100ff0677ac */ /* 0x000e660008000a00 */
[----:B------:R-:W-:-:S04]  /*00e0*/  ISETP.NE.AND P0, PT, R5, R2, PT ;  /* 0x000000020500720c */ /* 0x000fc80003f05270 */
[----:B------:R-:W-:-:S04]  /*00f0*/  SEL R4, RZ, 0x1, !P0 ;  /* 0x00000001ff047807 */ /* 0x000fc80004000000 */
[----:B------:R-:W-:-:S05]  /*0100*/  IADD3 R5, PT, PT, R5, -R2, -R4 ;  /* 0x8000000205057210 */ /* 0x000fca0007ffe804 */
[----:B------:R-:W-:-:S05]  /*0110*/  IMAD.HI.U32 R5, R5, -0x55555555, RZ ;  /* 0xaaaaaaab05057827 */ /* 0x000fca00078e00ff */
[----:B------:R-:W-:-:S04]  /*0120*/  LEA.HI R5, R5, R4, RZ, 0x15 ;  /* 0x0000000405057211 */ /* 0x000fc800078fa8ff */
[C---:B------:R-:W-:Y:S02]  /*0130*/  LOP3.LUT R4, R5.reuse, 0x3, RZ, 0xc0, !PT ;  /* 0x0000000305047812 */ /* 0x040fe400078ec0ff */
[----:B------:R-:W-:Y:S02]  /*0140*/  ISETP.GE.U32.AND P0, PT, R5, 0x3, PT ;  /* 0x000000030500780c */ /* 0x000fe40003f06070 */
[----:B------:R-:W-:-:S13]  /*0150*/  ISETP.NE.AND P1, PT, R4, 0x3, PT ;  /* 0x000000030400780c */ /* 0x000fda0003f25270 */
[----:B01----:R-:W-:Y:S05]  /*0160*/  @!P1 BRA `(.L_x_1) ;  /* 0x00000000005c9947 */ /* 0x003fea0003800000 */
[----:B------:R-:W-:Y:S02]  /*0170*/  VIADD R3, R5, 0x1 ;  /* 0x0000000105037836 */ /* 0x000fe40000000000 */
[----:B------:R-:W-:-:S03]  /*0180*/  IMAD R6, R6, 0x20, R7 ;  /* 0x0000002006067824 */ /* 0x000fc600078e0207 */
[----:B------:R-:W-:Y:S01]  /*0190*/  LOP3.LUT R3, R3, 0x3, RZ, 0xc0, !PT ;  /* 0x0000000303037812 */ /* 0x000fe200078ec0ff */
[----:B------:R-:W-:-:S04]  /*01a0*/  IMAD R9, R6, 0x3, RZ ;  /* 0x0000000306097824 */ /* 0x000fc800078e02ff */
[----:B------:R-:W-:Y:S02]  /*01b0*/  IMAD R4, R3, 0xc00, RZ ;  /* 0x00000c0003047824 */ /* 0x000fe400078e02ff */
[----:B------:R-:W-:-:S03]  /*01c0*/  IMAD.MOV R8, RZ, RZ, -R3 ;  /* 0x000000ffff087224 */ /* 0x000fc600078e0a03 */
[----:B------:R-:W-:-:S05]  /*01d0*/  LOP3.LUT R5, R7, R4, RZ, 0xfc, !PT ;  /* 0x0000000407057212 */ /* 0x000fca00078efcff */
[----:B------:R-:W-:-:S07]  /*01e0*/  IMAD.IADD R3, R2, 0x1, R5 ;  /* 0x0000000102037824 */ /* 0x000fce00078e0205 */
.L_x_2:
[----:B------:R-:W-:Y:S02]  /*01f0*/  SHF.R.S32.HI R2, RZ, 0x1f, R9 ;  /* 0x0000001fff027819 */ /* 0x000fe40000011409 */
[----:B------:R-:W-:-:S04]  /*0200*/  IADD3 R6, P1, PT, R9, UR6, RZ ;  /* 0x0000000609067c10 */ /* 0x000fc8000ff3e0ff */
[----:B------:R-:W-:-:S05]  /*0210*/  IADD3.X R7, PT, PT, R2, UR7, RZ, P1, !PT ;  /* 0x0000000702077c10 */ /* 0x000fca0008ffe4ff */
[----:B------:R-:W2:Y:S01]  /*0220*/  LDG.E.U8 R6, desc[UR4][R6.64] ;  /* 0x0000000406067981 */ /* 0x000ea2000c1e1100 */
[----:B------:R-:W-:Y:S01]  /*0230*/  VIADD R8, R8, 0x1 ;  /* 0x0000000108087836 */ /* 0x000fe20000000000 */
[----:B--2---:R-:W-:-:S13]  /*0240*/  ISETP.GT.U32.AND P1, PT, R6, 0xc7, PT ;  /* 0x000000c70600780c */ /* 0x004fda0003f24070 */
[----:B------:R-:W0:Y:S02]  /*0250*/  @!P1 LDC.64 R4, c[0x0][0x390] ;  /* 0x0000e400ff049b82 */ /* 0x000e240000000a00 */
[C---:B0-----:R-:W-:Y:S01]  /*0260*/  @!P1 IADD3 R4, P2, PT, R9.reuse, R4, RZ ;  /* 0x0000000409049210 */ /* 0x041fe20007f5e0ff */
[----:B------:R-:W-:-:S04]  /*0270*/  VIADD R9, R9, 0x2400 ;  /* 0x0000240009097836 */ /* 0x000fc80000000000 */
[----:B------:R-:W-:-:S05]  /*0280*/  @!P1 IMAD.X R5, R2, 0x1, R5, P2 ;  /* 0x0000000102059824 */ /* 0x000fca00010e0605 */
[----:B------:R0:W-:Y:S04]  /*0290*/  @!P1 STG.E.U8 desc[UR4][R4.64], RZ ;  /* 0x000000ff04009986 */ /* 0x0001e8000c101104 */
[----:B------:R0:W-:Y:S04]  /*02a0*/  @!P1 STG.E.U8 desc[UR4][R4.64+0x1], RZ ;  /* 0x000001ff04009986 */ /* 0x0001e8000c101104 */
[----:B------:R0:W-:Y:S01]  /*02b0*/  @!P1 STG.E.U8 desc[UR4][R4.64+0x2], RZ ;  /* 0x000002ff04009986 */ /* 0x0001e2000c101104 */
[----:B------:R-:W-:-:S13]  /*02c0*/  ISETP.NE.AND P1, PT, R8, RZ, PT ;  /* 0x000000ff0800720c */ /* 0x000fda0003f25270 */
[----:B0-----:R-:W-:Y:S05]  /*02d0*/  @P1 BRA `(.L_x_2) ;  /* 0xfffffffc00c41947 */ /* 0x001fea000383ffff */
.L_x_1:
[----:B------:R-:W-:Y:S05]  /*02e0*/  BSYNC.RECONVERGENT B0 ;  /* 0x0000000000007941 */ /* 0x000fea0003800200 */
.L_x_0:
[----:B------:R-:W-:Y:S05]  /*02f0*/  @!P0 EXIT ;  /* 0x000000000000894d */ /* 0x000fea0003800000 */
[----:B------:R-:W-:Y:S01]  /*0300*/  IMAD R2, R3, 0x3, RZ ;  /* 0x0000000303027824 */ /* 0x000fe200078e02ff */
[----:B------:R-:W0:Y:S01]  /*0310*/  LDCU.64 UR6, c[0x0][0x388] ;  /* 0x00007100ff0677ac */ /* 0x000e220008000a00 */
[----:B------:R-:W1:Y:S05]  /*0320*/  LDCU.64 UR8, c[0x0][0x390] ;  /* 0x00007200ff0877ac */ /* 0x000e6a0008000a00 */
.L_x_3:
[----:B------:R-:W-:Y:S02]  /*0330*/  SHF.R.S32.HI R7, RZ, 0x1f, R2 ;  /* 0x0000001fff077819 */ /* 0x000fe40000011402 */
[----:B0-----:R-:W-:-:S04]  /*0340*/  IADD3 R4, P0, PT, R2, UR6, RZ ;  /* 0x0000000602047c10 */ /* 0x001fc8000ff1e0ff */
[----:B------:R-:W-:-:S05]  /*0350*/  IADD3.X R5, PT, PT, R7, UR7, RZ, P0, !PT ;  /* 0x0000000707057c10 */ /* 0x000fca00087fe4ff */
[----:B------:R-:W2:Y:S02]  /*0360*/  LDG.E.U8 R6, desc[UR4][R4.64] ;  /* 0x0000000404067981 */ /* 0x000ea4000c1e1100 */
[----:B--2---:R-:W-:Y:S02]  /*0370*/  ISETP.GT.U32.AND P0, PT, R6, 0xc7, PT ;  /* 0x000000c70600780c */ /* 0x004fe40003f04070 */
[----:B-1----:R-:W-:-:S04]  /*0380*/  IADD3 R6, P1, PT, R2, UR8, RZ ;  /* 0x0000000802067c10 */ /* 0x002fc8000ff3e0ff */
[----:B------:R-:W-:-:S07]  /*0390*/  IADD3.X R7, PT, PT, R7, UR9, RZ, P1, !PT ;  /* 0x0000000907077c10 */ /* 0x000fce0008ffe4ff */
[----:B------:R2:W-:Y:S04]  /*03a0*/  @!P0 STG.E.U8 desc[UR4][R6.64], RZ ;  /* 0x000000ff06008986 */ /* 0x0005e8000c101104 */
[----:B------:R2:W-:Y:S04]  /*03b0*/  @!P0 STG.E.U8 desc[UR4][R6.64+0x1], RZ ;  /* 0x000001ff06008986 */ /* 0x0005e8000c101104 */
[----:B------:R2:W-:Y:S04]  /*03c0*/  @!P0 STG.E.U8 desc[UR4][R6.64+0x2], RZ ;  /* 0x000002ff06008986 */ /* 0x0005e8000c101104 */
[----:B------:R-:W3:Y:S02]  /*03d0*/  LDG.E.U8 R8, desc[UR4][R4.64+0x2400] ;  /* 0x0024000404087981 */ /* 0x000ee4000c1e1100 */
[----:B---3--:R-:W-:-:S13]  /*03e0*/  ISETP.GT.U32.AND P0, PT, R8, 0xc7, PT ;  /* 0x000000c70800780c */ /* 0x008fda0003f04070 */
        /* <DEDUP_REMOVED lines=8> */
[----:B------:R-:W3:Y:S01]  /*0470*/  LDG.E.U8 R8, desc[UR4][R4.64+0x6c00] ;  /* 0x006c000404087981 */ /* 0x000ee2000c1e1100 */
[----:B------:R-:W-:-:S02]  /*0480*/  VIADD R3, R3, 0x3000 ;  /* 0x0000300003037836 */ /* 0x000fc40000000000 */
[----:B------:R-:W-:Y:S01]  /*0490*/  VIADD R2, R2, 0x9000 ;  /* 0x0000900002027836 */ /* 0x000fe20000000000 */
[----:B---3--:R-:W-:-:S13]  /*04a0*/  ISETP.GT.U32.AND P0, PT, R8, 0xc7, PT ;  /* 0x000000c70800780c */ /* 0x008fda0003f04070 */
[----:B------:R2:W-:Y:S04]  /*04b0*/  @!P0 STG.E.U8 desc[UR4][R6.64+0x6c00], RZ ;  /* 0x006c00ff06008986 */ /* 0x0005e8000c101104 */
[----:B------:R2:W-:Y:S04]  /*04c0*/  @!P0 STG.E.U8 desc[UR4][R6.64+0x6c01], RZ ;  /* 0x006c01ff06008986 */ /* 0x0005e8000c101104 */
[----:B------:R2:W-:Y:S01]  /*04d0*/  @!P0 STG.E.U8 desc[UR4][R6.64+0x6c02], RZ ;  /* 0x006c02ff06008986 */ /* 0x0005e2000c101104 */
[----:B------:R-:W-:-:S13]  /*04e0*/  ISETP.GE.AND P0, PT, R3, R0, PT ;  /* 0x000000000300720c */ /* 0x000fda0003f06270 */
[----:B--2---:R-:W-:Y:S05]  /*04f0*/  @!P0 BRA `(.L_x_3) ;  /* 0xfffffffc008c8947 */ /* 0x004fea000383ffff */
[----:B------:R-:W-:Y:S05]  /*0500*/  EXIT ;  /* 0x000000000000794d */ /* 0x000fea0003800000 */
.L_x_4:
[----:B------:R-:W-:-:S00]  /*0510*/  BRA `(.L_x_4) ;  /* 0xfffffffc00fc7947 */ /* 0x000fc0000383ffff */
[----:B------:R-:W-:-:S00]  /*0520*/  NOP ;  /* 0x0000000000007918 */ /* 0x000fc00000000000 */
        /* <DEDUP_REMOVED lines=13> */
.L_x_5:


//--------------------- .nv.shared.reserved.0     --------------------------
	.section	.nv.shared.reserved.0,"aw",@nobits
	.weak		__nv_reservedSMEM_offset_0_alias
	.size		__nv_reservedSMEM_offset_0_alias, 0, 64
	.other		__nv_reservedSMEM_offset_0_alias,@"STO_CUDA_RESERVED_SHARED STV_DEFAULT"
__nv_reservedSMEM_offset_0_alias:
	.zero		0
	.zero		64


//--------------------- .nv.constant0._Z15FragmentProgramiiPhS_ --------------------------
	.section	.nv.constant0._Z15FragmentProgramiiPhS_,"a",@progbits
	.sectionflags	@""
	.align	4
.nv.constant0._Z15FragmentProgramiiPhS_:
	.zero		920


//--------------------- SYMBOLS --------------------------

	.type		.nv.reservedSmem.offset0,@object
	.size		.nv.reservedSmem.offset0,0x4
